//
// Generated by NVIDIA NVVM Compiler
//
// Compiler Build ID: CL-36424714
// Cuda compilation tools, release 13.0, V13.0.88
// Based on NVVM 20.0.0
//

.version 9.0
.target sm_100
.address_size 64

	// .globl	_Z13reducirVectorPfS_Pi

.visible .entry _Z13reducirVectorPfS_Pi(
	.param .u64 .ptr .align 1 _Z13reducirVectorPfS_Pi_param_0,
	.param .u64 .ptr .align 1 _Z13reducirVectorPfS_Pi_param_1,
	.param .u64 .ptr .align 1 _Z13reducirVectorPfS_Pi_param_2
)
{
	.reg .pred 	%p<11>;
	.reg .b32 	%r<73>;
	.reg .b32 	%f<83>;
	.reg .b64 	%rd<59>;

	ld.param.u64 	%rd2, [_Z13reducirVectorPfS_Pi_param_0];
	ld.param.u64 	%rd4, [_Z13reducirVectorPfS_Pi_param_1];
	ld.param.u64 	%rd3, [_Z13reducirVectorPfS_Pi_param_2];
	cvta.to.global.u64 	%rd1, %rd4;
	mov.u32 	%r38, %ctaid.x;
	setp.ne.s32 	%p1, %r38, 0;
	@%p1 bra 	$L__BB0_14;
	cvta.to.global.u64 	%rd5, %rd3;
	ld.global.u32 	%r1, [%rd5];
	setp.lt.s32 	%p2, %r1, 1;
	mov.f32 	%f82, 0f00000000;
	@%p2 bra 	$L__BB0_13;
	mov.u32 	%r2, %ntid.x;
	and.b32  	%r3, %r1, 7;
	setp.lt.u32 	%p3, %r1, 8;
	mov.f32 	%f82, 0f00000000;
	mov.b32 	%r71, 0;
	@%p3 bra 	$L__BB0_5;
	and.b32  	%r71, %r1, 2147483640;
	neg.s32 	%r69, %r71;
	add.s32 	%r68, %r2, 1;
	shl.b32 	%r7, %r2, 3;
	shl.b32 	%r67, %r2, 1;
	mad.lo.s32 	%r66, %r2, 3, 1;
	shl.b32 	%r65, %r2, 2;
	mad.lo.s32 	%r64, %r2, 5, 1;
	mul.lo.s32 	%r63, %r2, 6;
	mad.lo.s32 	%r62, %r2, 7, 1;
	mov.f32 	%f82, 0f00000000;
	mov.b32 	%r61, 1;
$L__BB0_4:
	.pragma "nounroll";
	add.s32 	%r41, %r61, -1;
	mul.wide.u32 	%rd6, %r41, 4;
	add.s64 	%rd7, %rd1, %rd6;
	ld.global.f32 	%f17, [%rd7];
	add.f32 	%f18, %f82, %f17;
	ld.global.f32 	%f19, [%rd7+4];
	add.f32 	%f20, %f18, %f19;
	add.s32 	%r42, %r68, -1;
	mul.wide.u32 	%rd8, %r42, 4;
	add.s64 	%rd9, %rd1, %rd8;
	ld.global.f32 	%f21, [%rd9];
	add.f32 	%f22, %f20, %f21;
	mul.wide.u32 	%rd10, %r68, 4;
	add.s64 	%rd11, %rd1, %rd10;
	ld.global.f32 	%f23, [%rd11];
	add.f32 	%f24, %f22, %f23;
	mul.wide.u32 	%rd12, %r67, 4;
	add.s64 	%rd13, %rd1, %rd12;
	ld.global.f32 	%f25, [%rd13];
	add.f32 	%f26, %f24, %f25;
	ld.global.f32 	%f27, [%rd13+4];
	add.f32 	%f28, %f26, %f27;
	add.s32 	%r43, %r66, -1;
	mul.wide.u32 	%rd14, %r43, 4;
	add.s64 	%rd15, %rd1, %rd14;
	ld.global.f32 	%f29, [%rd15];
	add.f32 	%f30, %f28, %f29;
	mul.wide.u32 	%rd16, %r66, 4;
	add.s64 	%rd17, %rd1, %rd16;
	ld.global.f32 	%f31, [%rd17];
	add.f32 	%f32, %f30, %f31;
	mul.wide.u32 	%rd18, %r65, 4;
	add.s64 	%rd19, %rd1, %rd18;
	ld.global.f32 	%f33, [%rd19];
	add.f32 	%f34, %f32, %f33;
	ld.global.f32 	%f35, [%rd19+4];
	add.f32 	%f36, %f34, %f35;
	add.s32 	%r44, %r64, -1;
	mul.wide.u32 	%rd20, %r44, 4;
	add.s64 	%rd21, %rd1, %rd20;
	ld.global.f32 	%f37, [%rd21];
	add.f32 	%f38, %f36, %f37;
	mul.wide.u32 	%rd22, %r64, 4;
	add.s64 	%rd23, %rd1, %rd22;
	ld.global.f32 	%f39, [%rd23];
	add.f32 	%f40, %f38, %f39;
	mul.wide.u32 	%rd24, %r63, 4;
	add.s64 	%rd25, %rd1, %rd24;
	ld.global.f32 	%f41, [%rd25];
	add.f32 	%f42, %f40, %f41;
	ld.global.f32 	%f43, [%rd25+4];
	add.f32 	%f44, %f42, %f43;
	add.s32 	%r45, %r62, -1;
	mul.wide.u32 	%rd26, %r45, 4;
	add.s64 	%rd27, %rd1, %rd26;
	ld.global.f32 	%f45, [%rd27];
	add.f32 	%f46, %f44, %f45;
	mul.wide.u32 	%rd28, %r62, 4;
	add.s64 	%rd29, %rd1, %rd28;
	ld.global.f32 	%f47, [%rd29];
	add.f32 	%f82, %f46, %f47;
	add.s32 	%r69, %r69, 8;
	add.s32 	%r68, %r68, %r7;
	add.s32 	%r67, %r67, %r7;
	add.s32 	%r66, %r66, %r7;
	add.s32 	%r65, %r65, %r7;
	add.s32 	%r64, %r64, %r7;
	add.s32 	%r63, %r63, %r7;
	add.s32 	%r62, %r62, %r7;
	add.s32 	%r61, %r61, %r7;
	setp.ne.s32 	%p4, %r69, 0;
	@%p4 bra 	$L__BB0_4;
$L__BB0_5:
	setp.eq.s32 	%p5, %r3, 0;
	@%p5 bra 	$L__BB0_13;
	and.b32  	%r33, %r1, 3;
	setp.lt.u32 	%p6, %r3, 4;
	@%p6 bra 	$L__BB0_8;
	mul.lo.s32 	%r46, %r71, %r2;
	mul.wide.u32 	%rd30, %r46, 4;
	add.s64 	%rd31, %rd1, %rd30;
	ld.global.f32 	%f49, [%rd31];
	add.f32 	%f50, %f82, %f49;
	add.s32 	%r47, %r46, 1;
	mul.wide.u32 	%rd32, %r47, 4;
	add.s64 	%rd33, %rd1, %rd32;
	ld.global.f32 	%f51, [%rd33];
	add.f32 	%f52, %f50, %f51;
	add.s32 	%r48, %r46, %r2;
	mul.wide.u32 	%rd34, %r48, 4;
	add.s64 	%rd35, %rd1, %rd34;
	ld.global.f32 	%f53, [%rd35];
	add.f32 	%f54, %f52, %f53;
	add.s32 	%r49, %r47, %r2;
	mul.wide.u32 	%rd36, %r49, 4;
	add.s64 	%rd37, %rd1, %rd36;
	ld.global.f32 	%f55, [%rd37];
	add.f32 	%f56, %f54, %f55;
	add.s32 	%r50, %r48, %r2;
	mul.wide.u32 	%rd38, %r50, 4;
	add.s64 	%rd39, %rd1, %rd38;
	ld.global.f32 	%f57, [%rd39];
	add.f32 	%f58, %f56, %f57;
	add.s32 	%r51, %r49, %r2;
	mul.wide.u32 	%rd40, %r51, 4;
	add.s64 	%rd41, %rd1, %rd40;
	ld.global.f32 	%f59, [%rd41];
	add.f32 	%f60, %f58, %f59;
	add.s32 	%r52, %r50, %r2;
	mul.wide.u32 	%rd42, %r52, 4;
	add.s64 	%rd43, %rd1, %rd42;
	ld.global.f32 	%f61, [%rd43];
	add.f32 	%f62, %f60, %f61;
	add.s32 	%r53, %r51, %r2;
	mul.wide.u32 	%rd44, %r53, 4;
	add.s64 	%rd45, %rd1, %rd44;
	ld.global.f32 	%f63, [%rd45];
	add.f32 	%f82, %f62, %f63;
	add.s32 	%r71, %r71, 4;
$L__BB0_8:
	setp.eq.s32 	%p7, %r33, 0;
	@%p7 bra 	$L__BB0_13;
	setp.eq.s32 	%p8, %r33, 1;
	@%p8 bra 	$L__BB0_11;
	mul.lo.s32 	%r54, %r71, %r2;
	mul.wide.u32 	%rd46, %r54, 4;
	add.s64 	%rd47, %rd1, %rd46;
	ld.global.f32 	%f65, [%rd47];
	add.f32 	%f66, %f82, %f65;
	add.s32 	%r55, %r54, 1;
	mul.wide.u32 	%rd48, %r55, 4;
	add.s64 	%rd49, %rd1, %rd48;
	ld.global.f32 	%f67, [%rd49];
	add.f32 	%f68, %f66, %f67;
	add.s32 	%r56, %r54, %r2;
	mul.wide.u32 	%rd50, %r56, 4;
	add.s64 	%rd51, %rd1, %rd50;
	ld.global.f32 	%f69, [%rd51];
	add.f32 	%f70, %f68, %f69;
	add.s32 	%r57, %r55, %r2;
	mul.wide.u32 	%rd52, %r57, 4;
	add.s64 	%rd53, %rd1, %rd52;
	ld.global.f32 	%f71, [%rd53];
	add.f32 	%f82, %f70, %f71;
	add.s32 	%r71, %r71, 2;
$L__BB0_11:
	and.b32  	%r58, %r1, 1;
	setp.eq.b32 	%p9, %r58, 1;
	not.pred 	%p10, %p9;
	@%p10 bra 	$L__BB0_13;
	mul.lo.s32 	%r59, %r71, %r2;
	mul.wide.u32 	%rd54, %r59, 4;
	add.s64 	%rd55, %rd1, %rd54;
	ld.global.f32 	%f72, [%rd55];
	add.f32 	%f73, %f82, %f72;
	add.s32 	%r60, %r59, 1;
	mul.wide.u32 	%rd56, %r60, 4;
	add.s64 	%rd57, %rd1, %rd56;
	ld.global.f32 	%f74, [%rd57];
	add.f32 	%f82, %f73, %f74;
$L__BB0_13:
	cvta.to.global.u64 	%rd58, %rd2;
	st.global.f32 	[%rd58], %f82;
$L__BB0_14:
	ret;

}


// ===== COMPILED SASS (sm_100) =====

	.target	sm_100

	.elftype	@"ET_EXEC"


//--------------------- .note.nv.tkinfo           --------------------------
	.section	.note.nv.tkinfo,"",@"SHT_NOTE"
	.sectionflags	@"SHF_NOTE_NV_TKINFO"
	.tkinfo
        /*0018*/ 	.word	0x00000002
        /*0030*/ 	.string	""
        /*0030*/ 	.string	"ptxas"
        /*0030*/ 	.string	"Cuda compilation tools, release 13.0, V13.0.88"
        /*0030*/ 	.string	"Build cuda_13.0.r13.0/compiler.36424714_0"
        /*0030*/ 	.string	"-arch sm_100 -m 64 "



//--------------------- .note.nv.cuinfo           --------------------------
	.section	.note.nv.cuinfo,"",@"SHT_NOTE"
	.sectionflags	@"SHF_NOTE_NV_CUINFO"
        /*0018*/ 	.short	0x0002
        /*001a*/ 	.short	0x0064
        /*001c*/ 	.short	0x0082
	.zero		2


//--------------------- .nv.info                  --------------------------
	.section	.nv.info,"",@"SHT_CUDA_INFO"
	.align	4


	//----- nvinfo : EIATTR_REGCOUNT
	.align		4
        /*0000*/ 	.byte	0x04, 0x2f
        /*0002*/ 	.short	(.L_1 - .L_0)
	.align		4
.L_0:
        /*0004*/ 	.word	index@(_Z13reducirVectorPfS_Pi)
        /*0008*/ 	.word	0x00000020


	//----- nvinfo : EIATTR_FRAME_SIZE
	.align		4
.L_1:
        /*000c*/ 	.byte	0x04, 0x11
        /*000e*/ 	.short	(.L_3 - .L_2)
	.align		4
.L_2:
        /*0010*/ 	.word	index@(_Z13reducirVectorPfS_Pi)
        /*0014*/ 	.word	0x00000000


	//----- nvinfo : EIATTR_MIN_STACK_SIZE
	.align		4
.L_3:
        /*0018*/ 	.byte	0x04, 0x12
        /*001a*/ 	.short	(.L_5 - .L_4)
	.align		4
.L_4:
        /*001c*/ 	.word	index@(_Z13reducirVectorPfS_Pi)
        /*0020*/ 	.word	0x00000000
.L_5:


//--------------------- .nv.compat                --------------------------
	.section	.nv.compat,"",@"SHT_CUDA_COMPAT_INFO"
	.align	4
        /*0000*/ 	.byte	0x02, 0x09, 0x00, 0x00, 0x02, 0x02, 0x01, 0x00, 0x02, 0x05, 0x05, 0x00, 0x03, 0x07, 0x01, 0x01
        /*0010*/ 	.byte	0x02, 0x03, 0x00, 0x00, 0x02, 0x06, 0x01, 0x00, 0x04, 0x0b, 0x08, 0x00, 0x09, 0x00, 0x00, 0x00
        /*0020*/ 	.byte	0x00, 0x00, 0x00, 0x00


//--------------------- .nv.info._Z13reducirVectorPfS_Pi --------------------------
	.section	.nv.info._Z13reducirVectorPfS_Pi,"",@"SHT_CUDA_INFO"
	.sectionflags	@""
	.align	4


	//----- nvinfo : EIATTR_CUDA_API_VERSION
	.align		4
        /*0000*/ 	.byte	0x04, 0x37
        /*0002*/ 	.short	(.L_7 - .L_6)
.L_6:
        /*0004*/ 	.word	0x00000082


	//----- nvinfo : EIATTR_KPARAM_INFO
	.align		4
.L_7:
        /*0008*/ 	.byte	0x04, 0x17
        /*000a*/ 	.short	(.L_9 - .L_8)
.L_8:
        /*000c*/ 	.word	0x00000000
        /*0010*/ 	.short	0x0002
        /*0012*/ 	.short	0x0010
        /*0014*/ 	.byte	0x00, 0xf5, 0x21, 0x00


	//----- nvinfo : EIATTR_KPARAM_INFO
	.align		4
.L_9:
        /*0018*/ 	.byte	0x04, 0x17
        /*001a*/ 	.short	(.L_11 - .L_10)
.L_10:
        /*001c*/ 	.word	0x00000000
        /*0020*/ 	.short	0x0001
        /*0022*/ 	.short	0x0008
        /*0024*/ 	.byte	0x00, 0xf5, 0x21, 0x00


	//----- nvinfo : EIATTR_KPARAM_INFO
	.align		4
.L_11:
        /*0028*/ 	.byte	0x04, 0x17
        /*002a*/ 	.short	(.L_13 - .L_12)
.L_12:
        /*002c*/ 	.word	0x00000000
        /*0030*/ 	.short	0x0000
        /*0032*/ 	.short	0x0000
        /*0034*/ 	.byte	0x00, 0xf5, 0x21, 0x00


	//----- nvinfo : EIATTR_SPARSE_MMA_MASK
	.align		4
.L_13:
        /*0038*/ 	.byte	0x03, 0x50
        /*003a*/ 	.short	0x0000


	//----- nvinfo : EIATTR_MAXREG_COUNT
	.align		4
        /*003c*/ 	.byte	0x03, 0x1b
        /*003e*/ 	.short	0x00ff


	//----- nvinfo : EIATTR_MERCURY_ISA_VERSION
	.align		4
        /*0040*/ 	.byte	0x03, 0x5f
        /*0042*/ 	.short	0x0101


	//----- nvinfo : EIATTR_VRC_CTA_INIT_COUNT
	.align		4
        /*0044*/ 	.byte	0x02, 0x4a
	.zero		1
	.zero		1


	//----- nvinfo : EIATTR_EXIT_INSTR_OFFSETS
	.align		4
        /*0048*/ 	.byte	0x04, 0x1c
        /*004a*/ 	.short	(.L_15 - .L_14)


	//   ....[0]....
.L_14:
        /*004c*/ 	.word	0x00000030


	//   ....[1]....
        /*0050*/ 	.word	0x00000a20


	//----- nvinfo : EIATTR_CBANK_PARAM_SIZE
	.align		4
.L_15:
        /*0054*/ 	.byte	0x03, 0x19
        /*0056*/ 	.short	0x0018


	//----- nvinfo : EIATTR_PARAM_CBANK
	.align		4
        /*0058*/ 	.byte	0x04, 0x0a
        /*005a*/ 	.short	(.L_17 - .L_16)
	.align		4
.L_16:
        /*005c*/ 	.word	index@(.nv.constant0._Z13reducirVectorPfS_Pi)
        /*0060*/ 	.short	0x0380
        /*0062*/ 	.short	0x0018


	//----- nvinfo : EIATTR_SW_WAR
	.align		4
.L_17:
        /*0064*/ 	.byte	0x04, 0x36
        /*0066*/ 	.short	(.L_19 - .L_18)
.L_18:
        /*0068*/ 	.word	0x00000008
.L_19:


//--------------------- .nv.callgraph             --------------------------
	.section	.nv.callgraph,"",@"SHT_CUDA_CALLGRAPH"
	.align	4
	.sectionentsize	8
	.align		4
        /*0000*/ 	.word	0x00000000
	.align		4
        /*0004*/ 	.word	0xffffffff
	.align		4
        /*0008*/ 	.word	0x00000000
	.align		4
        /*000c*/ 	.word	0xfffffffe
	.align		4
        /*0010*/ 	.word	0x00000000
	.align		4
        /*0014*/ 	.word	0xfffffffd
	.align		4
        /*0018*/ 	.word	0x00000000
	.align		4
        /*001c*/ 	.word	0xfffffffc


//--------------------- .text._Z13reducirVectorPfS_Pi --------------------------
	.section	.text._Z13reducirVectorPfS_Pi,"ax",@progbits
	.align	128
        .global         _Z13reducirVectorPfS_Pi
        .type           _Z13reducirVectorPfS_Pi,@function
        .size           _Z13reducirVectorPfS_Pi,(.L_x_5 - _Z13reducirVectorPfS_Pi)
        .other          _Z13reducirVectorPfS_Pi,@"STO_CUDA_ENTRY STV_DEFAULT"
_Z13reducirVectorPfS_Pi:
.text._Z13reducirVectorPfS_Pi:
[----:B------:R-:W-:Y:S08]  /*0000*/  LDC R1, c[0x0][0x37c] ;  /* 0x0000df00ff017b82 */ /* 0x000ff00000000800 */
[----:B------:R-:W0:Y:S02]  /*0010*/  S2UR UR4, SR_CTAID.X ;  /* 0x00000000000479c3 */ /* 0x000e240000002500 */
[----:B0-----:R-:W-:-:S13]  /*0020*/  ISETP.NE.AND P0, PT, RZ, UR4, PT ;  /* 0x00000004ff007c0c */ /* 0x001fda000bf05270 */
[----:B------:R-:W-:Y:S05]  /*0030*/  @P0 EXIT ;  /* 0x000000000000094d */ /* 0x000fea0003800000 */
[----:B------:R-:W0:Y:S01]  /*0040*/  LDC.64 R2, c[0x0][0x390] ;  /* 0x0000e400ff027b82 */ /* 0x000e220000000a00 */
[----:B------:R-:W0:Y:S02]  /*0050*/  LDCU.64 UR4, c[0x0][0x358] ;  /* 0x00006b00ff0477ac */ /* 0x000e240008000a00 */
[----:B0-----:R-:W2:Y:S01]  /*0060*/  LDG.E R0, desc[UR4][R2.64] ;  /* 0x0000000402007981 */ /* 0x001ea2000c1e1900 */
[----:B------:R-:W-:Y:S01]  /*0070*/  HFMA2 R25, -RZ, RZ, 0, 0 ;  /* 0x00000000ff197431 */ /* 0x000fe200000001ff */
[----:B--2---:R-:W-:-:S13]  /*0080*/  ISETP.GE.AND P0, PT, R0, 0x1, PT ;  /* 0x000000010000780c */ /* 0x004fda0003f06270 */
[----:B------:R-:W-:Y:S05]  /*0090*/  @!P0 BRA `(.L_x_0) ;  /* 0x0000000800588947 */ /* 0x000fea0003800000 */
[----:B------:R-:W0:Y:S01]  /*00a0*/  LDC R5, c[0x0][0x360] ;  /* 0x0000d800ff057b82 */ /* 0x000e220000000800 */
[C---:B------:R-:W-:Y:S02]  /*00b0*/  ISETP.GE.U32.AND P1, PT, R0.reuse, 0x8, PT ;  /* 0x000000080000780c */ /* 0x040fe40003f26070 */
[----:B------:R-:W-:Y:S02]  /*00c0*/  LOP3.LUT R3, R0, 0x7, RZ, 0xc0, !PT ;  /* 0x0000000700037812 */ /* 0x000fe400078ec0ff */
[----:B------:R-:W-:Y:S02]  /*00d0*/  MOV R25, RZ ;  /* 0x000000ff00197202 */ /* 0x000fe40000000f00 */
[----:B------:R-:W-:Y:S02]  /*00e0*/  ISETP.NE.AND P0, PT, R3, RZ, PT ;  /* 0x000000ff0300720c */ /* 0x000fe40003f05270 */
[----:B------:R-:W-:-:S05]  /*00f0*/  MOV R4, RZ ;  /* 0x000000ff00047202 */ /* 0x000fca0000000f00 */
[----:B------:R-:W-:Y:S06]  /*0100*/  @!P1 BRA `(.L_x_1) ;  /* 0x0000000400249947 */ /* 0x000fec0003800000 */
[----:B------:R-:W-:Y:S01]  /*0110*/  MOV R12, 0x1 ;  /* 0x00000001000c7802 */ /* 0x000fe20000000f00 */
[----:B------:R-:W-:Y:S01]  /*0120*/  HFMA2 R25, -RZ, RZ, 0, 0 ;  /* 0x00000000ff197431 */ /* 0x000fe200000001ff */
[----:B------:R-:W-:Y:S01]  /*0130*/  LOP3.LUT R4, R0, 0x7ffffff8, RZ, 0xc0, !PT ;  /* 0x7ffffff800047812 */ /* 0x000fe200078ec0ff */
[C---:B0-----:R-:W-:Y:S01]  /*0140*/  IMAD R9, R5.reuse, 0x6, RZ ;  /* 0x0000000605097824 */ /* 0x041fe200078e02ff */
[C---:B------:R-:W-:Y:S01]  /*0150*/  IADD3 R2, PT, PT, R5.reuse, 0x1, RZ ;  /* 0x0000000105027810 */ /* 0x040fe20007ffe0ff */
[C-C-:B------:R-:W-:Y:S01]  /*0160*/  IMAD R8, R5.reuse, 0x3, R12.reuse ;  /* 0x0000000305087824 */ /* 0x140fe200078e020c */
[C---:B------:R-:W-:Y:S01]  /*0170*/  SHF.L.U32 R6, R5.reuse, 0x1, RZ ;  /* 0x0000000105067819 */ /* 0x040fe200000006ff */
[C-C-:B------:R-:W-:Y:S01]  /*0180*/  IMAD R10, R5.reuse, 0x5, R12.reuse ;  /* 0x00000005050a7824 */ /* 0x140fe200078e020c */
[C---:B------:R-:W-:Y:S01]  /*0190*/  SHF.L.U32 R14, R5.reuse, 0x2, RZ ;  /* 0x00000002050e7819 */ /* 0x040fe200000006ff */
[----:B------:R-:W-:Y:S01]  /*01a0*/  IMAD R12, R5, 0x7, R12 ;  /* 0x00000007050c7824 */ /* 0x000fe200078e020c */
[----:B------:R-:W-:-:S02]  /*01b0*/  MOV R24, 0x1 ;  /* 0x0000000100187802 */ /* 0x000fc40000000f00 */
[----:B------:R-:W-:-:S07]  /*01c0*/  IADD3 R11, PT, PT, -R4, RZ, RZ ;  /* 0x000000ff040b7210 */ /* 0x000fce0007ffe1ff */
.L_x_2:
[----:B------:R-:W0:Y:S01]  /*01d0*/  LDC.64 R16, c[0x0][0x388] ;  /* 0x0000e200ff107b82 */ /* 0x000e220000000a00 */
[----:B------:R-:W-:Y:S02]  /*01e0*/  IADD3 R19, PT, PT, R24, -0x1, RZ ;  /* 0xffffffff18137810 */ /* 0x000fe40007ffe0ff */
[----:B------:R-:W-:-:S03]  /*01f0*/  IADD3 R21, PT, PT, R2, -0x1, RZ ;  /* 0xffffffff02157810 */ /* 0x000fc60007ffe0ff */
[----:B0-----:R-:W-:-:S05]  /*0200*/  IMAD.WIDE.U32 R18, R19, 0x4, R16 ;  /* 0x0000000413127825 */ /* 0x001fca00078e0010 */
[----:B------:R-:W2:Y:S01]  /*0210*/  LDG.E R28, desc[UR4][R18.64] ;  /* 0x00000004121c7981 */ /* 0x000ea2000c1e1900 */
[----:B------:R-:W-:-:S03]  /*0220*/  IMAD.WIDE.U32 R20, R21, 0x4, R16 ;  /* 0x0000000415147825 */ /* 0x000fc600078e0010 */
[----:B------:R0:W3:Y:S04]  /*0230*/  LDG.E R15, desc[UR4][R18.64+0x4] ;  /* 0x00000404120f7981 */ /* 0x0000e8000c1e1900 */
[----:B------:R-:W4:Y:S01]  /*0240*/  LDG.E R20, desc[UR4][R20.64] ;  /* 0x0000000414147981 */ /* 0x000f22000c1e1900 */
[----:B------:R-:W-:-:S04]  /*0250*/  IMAD.WIDE.U32 R22, R2, 0x4, R16 ;  /* 0x0000000402167825 */ /* 0x000fc800078e0010 */
[----:B0-----:R-:W-:Y:S01]  /*0260*/  IMAD.WIDE.U32 R18, R6, 0x4, R16 ;  /* 0x0000000406127825 */ /* 0x001fe200078e0010 */
[----:B------:R0:W5:Y:S04]  /*0270*/  LDG.E R13, desc[UR4][R22.64] ;  /* 0x00000004160d7981 */ /* 0x000168000c1e1900 */
[----:B------:R-:W5:Y:S01]  /*0280*/  LDG.E R7, desc[UR4][R18.64] ;  /* 0x0000000412077981 */ /* 0x000f62000c1e1900 */
[----:B------:R-:W-:-:S03]  /*0290*/  IADD3 R29, PT, PT, R8, -0x1, RZ ;  /* 0xffffffff081d7810 */ /* 0x000fc60007ffe0ff */
[----:B------:R1:W5:Y:S01]  /*02a0*/  LDG.E R26, desc[UR4][R18.64+0x4] ;  /* 0x00000404121a7981 */ /* 0x000362000c1e1900 */
[----:B0-----:R-:W-:Y:S01]  /*02b0*/  IMAD.WIDE.U32 R22, R14, 0x4, R16 ;  /* 0x000000040e167825 */ /* 0x001fe200078e0010 */
[----:B-1----:R-:W-:-:S05]  /*02c0*/  IADD3 R19, PT, PT, R10, -0x1, RZ ;  /* 0xffffffff0a137810 */ /* 0x002fca0007ffe0ff */
[----:B------:R-:W-:-:S04]  /*02d0*/  IMAD.WIDE.U32 R18, R19, 0x4, R16 ;  /* 0x0000000413127825 */ /* 0x000fc800078e0010 */
[----:B--2---:R-:W-:Y:S01]  /*02e0*/  FADD R25, R28, R25 ;  /* 0x000000191c197221 */ /* 0x004fe20000000000 */
[----:B------:R-:W-:-:S04]  /*02f0*/  IMAD.WIDE.U32 R28, R29, 0x4, R16 ;  /* 0x000000041d1c7825 */ /* 0x000fc800078e0010 */
[----:B---3--:R-:W-:Y:S02]  /*0300*/  FADD R27, R25, R15 ;  /* 0x0000000f191b7221 */ /* 0x008fe40000000000 */
[----:B------:R-:W2:Y:S04]  /*0310*/  LDG.E R25, desc[UR4][R22.64] ;  /* 0x0000000416197981 */ /* 0x000ea8000c1e1900 */
[----:B------:R4:W3:Y:S04]  /*0320*/  LDG.E R28, desc[UR4][R28.64] ;  /* 0x000000041c1c7981 */ /* 0x0008e8000c1e1900 */
[----:B------:R0:W2:Y:S01]  /*0330*/  LDG.E R15, desc[UR4][R22.64+0x4] ;  /* 0x00000404160f7981 */ /* 0x0000a2000c1e1900 */
[----:B----4-:R-:W-:Y:S01]  /*0340*/  FADD R29, R27, R20 ;  /* 0x000000141b1d7221 */ /* 0x010fe20000000000 */
[----:B------:R-:W-:-:S05]  /*0350*/  IMAD.WIDE.U32 R20, R8, 0x4, R16 ;  /* 0x0000000408147825 */ /* 0x000fca00078e0010 */
[----:B------:R5:W4:Y:S01]  /*0360*/  LDG.E R27, desc[UR4][R20.64] ;  /* 0x00000004141b7981 */ /* 0x000b22000c1e1900 */
[----:B0-----:R-:W-:-:S06]  /*0370*/  IMAD.WIDE.U32 R22, R12, 0x4, R16 ;  /* 0x000000040c167825 */ /* 0x001fcc00078e0010 */
[----:B------:R-:W2:Y:S01]  /*0380*/  LDG.E R22, desc[UR4][R22.64] ;  /* 0x0000000416167981 */ /* 0x000ea2000c1e1900 */
[----:B-----5:R-:W-:Y:S01]  /*0390*/  FADD R20, R29, R13 ;  /* 0x0000000d1d147221 */ /* 0x020fe20000000000 */
[----:B------:R-:W-:Y:S02]  /*03a0*/  IADD3 R21, PT, PT, R12, -0x1, RZ ;  /* 0xffffffff0c157810 */ /* 0x000fe40007ffe0ff */
[----:B------:R0:W5:Y:S01]  /*03b0*/  LDG.E R13, desc[UR4][R18.64] ;  /* 0x00000004120d7981 */ /* 0x000162000c1e1900 */
[----:B------:R-:W-:Y:S02]  /*03c0*/  FADD R7, R20, R7 ;  /* 0x0000000714077221 */ /* 0x000fe40000000000 */
[----:B------:R-:W-:-:S04]  /*03d0*/  IMAD.WIDE.U32 R20, R21, 0x4, R16 ;  /* 0x0000000415147825 */ /* 0x000fc800078e0010 */
[--C-:B0-----:R-:W-:Y:S02]  /*03e0*/  IMAD.WIDE.U32 R18, R10, 0x4, R16.reuse ;  /* 0x000000040a127825 */ /* 0x101fe400078e0010 */
[----:B------:R0:W5:Y:S02]  /*03f0*/  LDG.E R20, desc[UR4][R20.64] ;  /* 0x0000000414147981 */ /* 0x000164000c1e1900 */
[----:B------:R-:W-:Y:S02]  /*0400*/  IMAD.WIDE.U32 R16, R9, 0x4, R16 ;  /* 0x0000000409107825 */ /* 0x000fe400078e0010 */
[----:B------:R-:W5:Y:S04]  /*0410*/  LDG.E R29, desc[UR4][R18.64] ;  /* 0x00000004121d7981 */ /* 0x000f68000c1e1900 */
[----:B------:R-:W0:Y:S04]  /*0420*/  LDG.E R21, desc[UR4][R16.64] ;  /* 0x0000000410157981 */ /* 0x000e28000c1e1900 */
[----:B------:R-:W5:Y:S01]  /*0430*/  LDG.E R16, desc[UR4][R16.64+0x4] ;  /* 0x0000040410107981 */ /* 0x000f62000c1e1900 */
[----:B------:R-:W-:Y:S01]  /*0440*/  FADD R7, R7, R26 ;  /* 0x0000001a07077221 */ /* 0x000fe20000000000 */
[----:B------:R-:W-:-:S04]  /*0450*/  IADD3 R11, PT, PT, R11, 0x8, RZ ;  /* 0x000000080b0b7810 */ /* 0x000fc80007ffe0ff */
[----:B------:R-:W-:Y:S02]  /*0460*/  ISETP.NE.AND P1, PT, R11, RZ, PT ;  /* 0x000000ff0b00720c */ /* 0x000fe40003f25270 */
[C---:B------:R-:W-:Y:S02]  /*0470*/  LEA R24, R5.reuse, R24, 0x3 ;  /* 0x0000001805187211 */ /* 0x040fe400078e18ff */
[C---:B------:R-:W-:Y:S02]  /*0480*/  LEA R2, R5.reuse, R2, 0x3 ;  /* 0x0000000205027211 */ /* 0x040fe400078e18ff */
[C---:B------:R-:W-:Y:S02]  /*0490*/  LEA R6, R5.reuse, R6, 0x3 ;  /* 0x0000000605067211 */ /* 0x040fe400078e18ff */
[C---:B------:R-:W-:Y:S02]  /*04a0*/  LEA R8, R5.reuse, R8, 0x3 ;  /* 0x0000000805087211 */ /* 0x040fe400078e18ff */
[----:B------:R-:W-:-:S02]  /*04b0*/  LEA R14, R5, R14, 0x3 ;  /* 0x0000000e050e7211 */ /* 0x000fc400078e18ff */
[C---:B------:R-:W-:Y:S02]  /*04c0*/  LEA R10, R5.reuse, R10, 0x3 ;  /* 0x0000000a050a7211 */ /* 0x040fe400078e18ff */
[C---:B------:R-:W-:Y:S02]  /*04d0*/  LEA R9, R5.reuse, R9, 0x3 ;  /* 0x0000000905097211 */ /* 0x040fe400078e18ff */
[----:B------:R-:W-:Y:S01]  /*04e0*/  LEA R12, R5, R12, 0x3 ;  /* 0x0000000c050c7211 */ /* 0x000fe200078e18ff */
[----:B---3--:R-:W-:-:S04]  /*04f0*/  FADD R28, R7, R28 ;  /* 0x0000001c071c7221 */ /* 0x008fc80000000000 */
[----:B----4-:R-:W-:-:S04]  /*0500*/  FADD R28, R28, R27 ;  /* 0x0000001b1c1c7221 */ /* 0x010fc80000000000 */
[----:B--2---:R-:W-:-:S04]  /*0510*/  FADD R28, R28, R25 ;  /* 0x000000191c1c7221 */ /* 0x004fc80000000000 */
[----:B------:R-:W-:-:S04]  /*0520*/  FADD R28, R28, R15 ;  /* 0x0000000f1c1c7221 */ /* 0x000fc80000000000 */
[----:B-----5:R-:W-:-:S04]  /*0530*/  FADD R28, R28, R13 ;  /* 0x0000000d1c1c7221 */ /* 0x020fc80000000000 */
[----:B------:R-:W-:-:S04]  /*0540*/  FADD R28, R28, R29 ;  /* 0x0000001d1c1c7221 */ /* 0x000fc80000000000 */
[----:B0-----:R-:W-:-:S04]  /*0550*/  FADD R21, R28, R21 ;  /* 0x000000151c157221 */ /* 0x001fc80000000000 */
[----:B------:R-:W-:-:S04]  /*0560*/  FADD R21, R21, R16 ;  /* 0x0000001015157221 */ /* 0x000fc80000000000 */
[----:B------:R-:W-:-:S04]  /*0570*/  FADD R21, R21, R20 ;  /* 0x0000001415157221 */ /* 0x000fc80000000000 */
[----:B------:R-:W-:Y:S01]  /*0580*/  FADD R25, R21, R22 ;  /* 0x0000001615197221 */ /* 0x000fe20000000000 */
[----:B------:R-:W-:Y:S06]  /*0590*/  @P1 BRA `(.L_x_2) ;  /* 0xfffffffc000c1947 */ /* 0x000fec000383ffff */
.L_x_1:
[----:B------:R-:W-:Y:S05]  /*05a0*/  @!P0 BRA `(.L_x_0) ;  /* 0x0000000400148947 */ /* 0x000fea0003800000 */
[----:B------:R-:W-:Y:S02]  /*05b0*/  ISETP.GE.U32.AND P0, PT, R3, 0x4, PT ;  /* 0x000000040300780c */ /* 0x000fe40003f06070 */
[----:B------:R-:W-:-:S04]  /*05c0*/  LOP3.LUT R18, R0, 0x3, RZ, 0xc0, !PT ;  /* 0x0000000300127812 */ /* 0x000fc800078ec0ff */
[----:B------:R-:W-:-:S07]  /*05d0*/  ISETP.NE.AND P1, PT, R18, RZ, PT ;  /* 0x000000ff1200720c */ /* 0x000fce0003f25270 */
[----:B------:R-:W-:Y:S06]  /*05e0*/  @!P0 BRA `(.L_x_3) ;  /* 0x0000000000888947 */ /* 0x000fec0003800000 */
[----:B------:R-:W1:Y:S01]  /*05f0*/  LDC.64 R2, c[0x0][0x388] ;  /* 0x0000e200ff027b82 */ /* 0x000e620000000a00 */
[----:B0-----:R-:W-:-:S05]  /*0600*/  IMAD R6, R4, R5, RZ ;  /* 0x0000000504067224 */ /* 0x001fca00078e02ff */
[C---:B------:R-:W-:Y:S02]  /*0610*/  IADD3 R7, PT, PT, R6.reuse, 0x1, RZ ;  /* 0x0000000106077810 */ /* 0x040fe40007ffe0ff */
[-C--:B------:R-:W-:Y:S02]  /*0620*/  IADD3 R8, PT, PT, R6, R5.reuse, RZ ;  /* 0x0000000506087210 */ /* 0x080fe40007ffe0ff */
[-C--:B------:R-:W-:Y:S02]  /*0630*/  IADD3 R10, PT, PT, R7, R5.reuse, RZ ;  /* 0x00000005070a7210 */ /* 0x080fe40007ffe0ff */
[----:B------:R-:W-:Y:S01]  /*0640*/  IADD3 R19, PT, PT, R8, R5, RZ ;  /* 0x0000000508137210 */ /* 0x000fe20007ffe0ff */
[----:B-1----:R-:W-:-:S04]  /*0650*/  IMAD.WIDE.U32 R12, R6, 0x4, R2 ;  /* 0x00000004060c7825 */ /* 0x002fc800078e0002 */
[--C-:B------:R-:W-:Y:S01]  /*0660*/  IMAD.WIDE.U32 R14, R7, 0x4, R2.reuse ;  /* 0x00000004070e7825 */ /* 0x100fe200078e0002 */
[----:B------:R0:W2:Y:S03]  /*0670*/  LDG.E R6, desc[UR4][R12.64] ;  /* 0x000000040c067981 */ /* 0x0000a6000c1e1900 */
[--C-:B------:R-:W-:Y:S01]  /*0680*/  IMAD.WIDE.U32 R16, R8, 0x4, R2.reuse ;  /* 0x0000000408107825 */ /* 0x100fe200078e0002 */
[----:B------:R1:W3:Y:S03]  /*0690*/  LDG.E R7, desc[UR4][R14.64] ;  /* 0x000000040e077981 */ /* 0x0002e6000c1e1900 */
[C-C-:B------:R-:W-:Y:S01]  /*06a0*/  IMAD.WIDE.U32 R8, R10.reuse, 0x4, R2.reuse ;  /* 0x000000040a087825 */ /* 0x140fe200078e0002 */
[-C--:B------:R-:W-:Y:S01]  /*06b0*/  IADD3 R20, PT, PT, R10, R5.reuse, RZ ;  /* 0x000000050a147210 */ /* 0x080fe20007ffe0ff */
[----:B------:R-:W4:Y:S02]  /*06c0*/  LDG.E R16, desc[UR4][R16.64] ;  /* 0x0000000410107981 */ /* 0x000f24000c1e1900 */
[C-C-:B------:R-:W-:Y:S01]  /*06d0*/  IMAD.WIDE.U32 R10, R19.reuse, 0x4, R2.reuse ;  /* 0x00000004130a7825 */ /* 0x140fe200078e0002 */
[-C--:B------:R-:W-:Y:S01]  /*06e0*/  IADD3 R19, PT, PT, R19, R5.reuse, RZ ;  /* 0x0000000513137210 */ /* 0x080fe20007ffe0ff */
[----:B------:R-:W5:Y:S02]  /*06f0*/  LDG.E R8, desc[UR4][R8.64] ;  /* 0x0000000408087981 */ /* 0x000f64000c1e1900 */
[C-C-:B0-----:R-:W-:Y:S01]  /*0700*/  IMAD.WIDE.U32 R12, R20.reuse, 0x4, R2.reuse ;  /* 0x00000004140c7825 */ /* 0x141fe200078e0002 */
[----:B------:R-:W-:Y:S01]  /*0710*/  IADD3 R21, PT, PT, R20, R5, RZ ;  /* 0x0000000514157210 */ /* 0x000fe20007ffe0ff */
[----:B------:R-:W5:Y:S02]  /*0720*/  LDG.E R10, desc[UR4][R10.64] ;  /* 0x000000040a0a7981 */ /* 0x000f64000c1e1900 */
[----:B-1----:R-:W-:-:S02]  /*0730*/  IMAD.WIDE.U32 R14, R19, 0x4, R2 ;  /* 0x00000004130e7825 */ /* 0x002fc400078e0002 */
[----:B------:R-:W5:Y:S02]  /*0740*/  LDG.E R12, desc[UR4][R12.64] ;  /* 0x000000040c0c7981 */ /* 0x000f64000c1e1900 */
[----:B------:R-:W-:Y:S02]  /*0750*/  IMAD.WIDE.U32 R2, R21, 0x4, R2 ;  /* 0x0000000415027825 */ /* 0x000fe400078e0002 */
[----:B------:R-:W5:Y:S04]  /*0760*/  LDG.E R14, desc[UR4][R14.64] ;  /* 0x000000040e0e7981 */ /* 0x000f68000c1e1900 */
[----:B------:R-:W5:Y:S01]  /*0770*/  LDG.E R2, desc[UR4][R2.64] ;  /* 0x0000000402027981 */ /* 0x000f62000c1e1900 */
[----:B------:R-:W-:Y:S01]  /*0780*/  IADD3 R4, PT, PT, R4, 0x4, RZ ;  /* 0x0000000404047810 */ /* 0x000fe20007ffe0ff */
[----:B--2---:R-:W-:-:S04]  /*0790*/  FADD R6, R25, R6 ;  /* 0x0000000619067221 */ /* 0x004fc80000000000 */
[----:B---3--:R-:W-:-:S04]  /*07a0*/  FADD R7, R6, R7 ;  /* 0x0000000706077221 */ /* 0x008fc80000000000 */
[----:B----4-:R-:W-:-:S04]  /*07b0*/  FADD R7, R7, R16 ;  /* 0x0000001007077221 */ /* 0x010fc80000000000 */
[----:B-----5:R-:W-:-:S04]  /*07c0*/  FADD R7, R7, R8 ;  /* 0x0000000807077221 */ /* 0x020fc80000000000 */
[----:B------:R-:W-:-:S04]  /*07d0*/  FADD R7, R7, R10 ;  /* 0x0000000a07077221 */ /* 0x000fc80000000000 */
[----:B------:R-:W-:-:S04]  /*07e0*/  FADD R7, R7, R12 ;  /* 0x0000000c07077221 */ /* 0x000fc80000000000 */
[----:B------:R-:W-:-:S04]  /*07f0*/  FADD R7, R7, R14 ;  /* 0x0000000e07077221 */ /* 0x000fc80000000000 */
[----:B------:R-:W-:-:S07]  /*0800*/  FADD R25, R7, R2 ;  /* 0x0000000207197221 */ /* 0x000fce0000000000 */
.L_x_3:
[----:B------:R-:W-:Y:S05]  /*0810*/  @!P1 BRA `(.L_x_0) ;  /* 0x0000000000789947 */ /* 0x000fea0003800000 */
[----:B------:R-:W-:Y:S02]  /*0820*/  ISETP.NE.AND P0, PT, R18, 0x1, PT ;  /* 0x000000011200780c */ /* 0x000fe40003f05270 */
[----:B------:R-:W-:-:S04]  /*0830*/  LOP3.LUT R0, R0, 0x1, RZ, 0xc0, !PT ;  /* 0x0000000100007812 */ /* 0x000fc800078ec0ff */
[----:B------:R-:W-:-:S07]  /*0840*/  ISETP.NE.U32.AND P1, PT, R0, 0x1, PT ;  /* 0x000000010000780c */ /* 0x000fce0003f25070 */
[----:B------:R-:W1:Y:S01]  /*0850*/  @P0 LDC.64 R6, c[0x0][0x388] ;  /* 0x0000e200ff060b82 */ /* 0x000e620000000a00 */
[----:B0-----:R-:W-:-:S05]  /*0860*/  @P0 IMAD R0, R4, R5, RZ ;  /* 0x0000000504000224 */ /* 0x001fca00078e02ff */
[C---:B------:R-:W-:Y:S02]  /*0870*/  @P0 IADD3 R12, PT, PT, R0.reuse, 0x1, RZ ;  /* 0x00000001000c0810 */ /* 0x040fe40007ffe0ff */
[----:B------:R-:W0:Y:S01]  /*0880*/  @!P1 LDC.64 R2, c[0x0][0x388] ;  /* 0x0000e200ff029b82 */ /* 0x000e220000000a00 */
[-C--:B------:R-:W-:Y:S02]  /*0890*/  @P0 IADD3 R13, PT, PT, R0, R5.reuse, RZ ;  /* 0x00000005000d0210 */ /* 0x080fe40007ffe0ff */
[----:B------:R-:W-:Y:S02]  /*08a0*/  @P0 IADD3 R4, PT, PT, R4, 0x2, RZ ;  /* 0x0000000204040810 */ /* 0x000fe40007ffe0ff */
[----:B------:R-:W-:Y:S01]  /*08b0*/  @P0 IADD3 R15, PT, PT, R12, R5, RZ ;  /* 0x000000050c0f0210 */ /* 0x000fe20007ffe0ff */
[----:B-1----:R-:W-:-:S04]  /*08c0*/  @P0 IMAD.WIDE.U32 R8, R0, 0x4, R6 ;  /* 0x0000000400080825 */ /* 0x002fc800078e0006 */
[--C-:B------:R-:W-:Y:S02]  /*08d0*/  @P0 IMAD.WIDE.U32 R10, R12, 0x4, R6.reuse ;  /* 0x000000040c0a0825 */ /* 0x100fe400078e0006 */
[----:B------:R-:W2:Y:S02]  /*08e0*/  @P0 LDG.E R8, desc[UR4][R8.64] ;  /* 0x0000000408080981 */ /* 0x000ea4000c1e1900 */
[--C-:B------:R-:W-:Y:S02]  /*08f0*/  @P0 IMAD.WIDE.U32 R12, R13, 0x4, R6.reuse ;  /* 0x000000040d0c0825 */ /* 0x100fe400078e0006 */
[----:B------:R-:W3:Y:S02]  /*0900*/  @P0 LDG.E R11, desc[UR4][R10.64] ;  /* 0x000000040a0b0981 */ /* 0x000ee4000c1e1900 */
[----:B------:R-:W-:Y:S02]  /*0910*/  @!P1 IMAD R5, R5, R4, RZ ;  /* 0x0000000405059224 */ /* 0x000fe400078e02ff */
[----:B------:R-:W-:Y:S01]  /*0920*/  @P0 IMAD.WIDE.U32 R6, R15, 0x4, R6 ;  /* 0x000000040f060825 */ /* 0x000fe200078e0006 */
[----:B------:R-:W4:Y:S02]  /*0930*/  @P0 LDG.E R13, desc[UR4][R12.64] ;  /* 0x000000040c0d0981 */ /* 0x000f24000c1e1900 */
[C---:B------:R-:W-:Y:S01]  /*0940*/  @!P1 IADD3 R15, PT, PT, R5.reuse, 0x1, RZ ;  /* 0x00000001050f9810 */ /* 0x040fe20007ffe0ff */
[----:B0-----:R-:W-:-:S02]  /*0950*/  @!P1 IMAD.WIDE.U32 R4, R5, 0x4, R2 ;  /* 0x0000000405049825 */ /* 0x001fc400078e0002 */
[----:B------:R-:W5:Y:S02]  /*0960*/  @P0 LDG.E R7, desc[UR4][R6.64] ;  /* 0x0000000406070981 */ /* 0x000f64000c1e1900 */
[----:B------:R-:W-:Y:S02]  /*0970*/  @!P1 IMAD.WIDE.U32 R2, R15, 0x4, R2 ;  /* 0x000000040f029825 */ /* 0x000fe400078e0002 */
[----:B------:R-:W5:Y:S04]  /*0980*/  @!P1 LDG.E R4, desc[UR4][R4.64] ;  /* 0x0000000404049981 */ /* 0x000f68000c1e1900 */
[----:B------:R-:W5:Y:S01]  /*0990*/  @!P1 LDG.E R3, desc[UR4][R2.64] ;  /* 0x0000000402039981 */ /* 0x000f62000c1e1900 */
[----:B--2---:R-:W-:-:S04]  /*09a0*/  @P0 FADD R8, R25, R8 ;  /* 0x0000000819080221 */ /* 0x004fc80000000000 */
[----:B---3--:R-:W-:-:S04]  /*09b0*/  @P0 FADD R8, R8, R11 ;  /* 0x0000000b08080221 */ /* 0x008fc80000000000 */
[----:B----4-:R-:W-:-:S04]  /*09c0*/  @P0 FADD R8, R8, R13 ;  /* 0x0000000d08080221 */ /* 0x010fc80000000000 */
[----:B-----5:R-:W-:-:S04]  /*09d0*/  @P0 FADD R25, R8, R7 ;  /* 0x0000000708190221 */ /* 0x020fc80000000000 */
[----:B------:R-:W-:-:S04]  /*09e0*/  @!P1 FADD R0, R25, R4 ;  /* 0x0000000419009221 */ /* 0x000fc80000000000 */
[----:B------:R-:W-:-:S07]  /*09f0*/  @!P1 FADD R25, R0, R3 ;  /* 0x0000000300199221 */ /* 0x000fce0000000000 */
.L_x_0:
[----:B------:R-:W1:Y:S02]  /*0a00*/  LDC.64 R2, c[0x0][0x380] ;  /* 0x0000e000ff027b82 */ /* 0x000e640000000a00 */
[----:B-1----:R-:W-:Y:S01]  /*0a10*/  STG.E desc[UR4][R2.64], R25 ;  /* 0x0000001902007986 */ /* 0x002fe2000c101904 */
[----:B------:R-:W-:Y:S05]  /*0a20*/  EXIT ;  /* 0x000000000000794d */ /* 0x000fea0003800000 */
.L_x_4:
[----:B------:R-:W-:-:S00]  /*0a30*/  BRA `(.L_x_4) ;  /* 0xfffffffc00fc7947 */ /* 0x000fc0000383ffff */
[----:B------:R-:W-:-:S00]  /*0a40*/  NOP ;  /* 0x0000000000007918 */ /* 0x000fc00000000000 */
        /* <DEDUP_REMOVED lines=11> */
.L_x_5:


//--------------------- .nv.shared.reserved.0     --------------------------
	.section	.nv.shared.reserved.0,"aw",@nobits
	.weak		__nv_reservedSMEM_offset_0_alias
	.size		__nv_reservedSMEM_offset_0_alias, 0, 64
	.other		__nv_reservedSMEM_offset_0_alias,@"STO_CUDA_RESERVED_SHARED STV_DEFAULT"
__nv_reservedSMEM_offset_0_alias:
	.zero		0
	.zero		64


//--------------------- .nv.constant0._Z13reducirVectorPfS_Pi --------------------------
	.section	.nv.constant0._Z13reducirVectorPfS_Pi,"a",@progbits
	.sectionflags	@""
	.align	4
.nv.constant0._Z13reducirVectorPfS_Pi:
	.zero		920


//--------------------- SYMBOLS --------------------------

	.type		.nv.reservedSmem.offset0,@object
	.size		.nv.reservedSmem.offset0,0x4
